//
// Generated by NVIDIA NVVM Compiler
//
// Compiler Build ID: CL-36424714
// Cuda compilation tools, release 13.0, V13.0.88
// Based on NVVM 20.0.0
//

.version 9.0
.target sm_100
.address_size 64

	// .globl	_Z22build_histogram_kernelPiS_i

.visible .entry _Z22build_histogram_kernelPiS_i(
	.param .u64 .ptr .align 1 _Z22build_histogram_kernelPiS_i_param_0,
	.param .u64 .ptr .align 1 _Z22build_histogram_kernelPiS_i_param_1,
	.param .u32 _Z22build_histogram_kernelPiS_i_param_2
)
{
	.reg .pred 	%p<2>;
	.reg .b32 	%r<8>;
	.reg .b64 	%rd<9>;

	ld.param.u64 	%rd1, [_Z22build_histogram_kernelPiS_i_param_0];
	ld.param.u64 	%rd2, [_Z22build_histogram_kernelPiS_i_param_1];
	ld.param.u32 	%r2, [_Z22build_histogram_kernelPiS_i_param_2];
	mov.u32 	%r3, %ctaid.x;
	mov.u32 	%r4, %ntid.x;
	mov.u32 	%r5, %tid.x;
	mad.lo.s32 	%r1, %r3, %r4, %r5;
	setp.ge.u32 	%p1, %r1, %r2;
	@%p1 bra 	$L__BB0_2;
	cvta.to.global.u64 	%rd3, %rd1;
	cvta.to.global.u64 	%rd4, %rd2;
	mul.wide.u32 	%rd5, %r1, 4;
	add.s64 	%rd6, %rd3, %rd5;
	ld.global.u32 	%r6, [%rd6];
	mul.wide.s32 	%rd7, %r6, 4;
	add.s64 	%rd8, %rd4, %rd7;
	atom.global.add.u32 	%r7, [%rd8], 1;
$L__BB0_2:
	ret;

}


// ===== COMPILED SASS (sm_100) =====

	.target	sm_100

	.elftype	@"ET_EXEC"


//--------------------- .note.nv.tkinfo           --------------------------
	.section	.note.nv.tkinfo,"",@"SHT_NOTE"
	.sectionflags	@"SHF_NOTE_NV_TKINFO"
	.tkinfo
        /*0018*/ 	.word	0x00000002
        /*0030*/ 	.string	""
        /*0030*/ 	.string	"ptxas"
        /*0030*/ 	.string	"Cuda compilation tools, release 13.0, V13.0.88"
        /*0030*/ 	.string	"Build cuda_13.0.r13.0/compiler.36424714_0"
        /*0030*/ 	.string	"-arch sm_100 -m 64 "



//--------------------- .note.nv.cuinfo           --------------------------
	.section	.note.nv.cuinfo,"",@"SHT_NOTE"
	.sectionflags	@"SHF_NOTE_NV_CUINFO"
        /*0018*/ 	.short	0x0002
        /*001a*/ 	.short	0x0064
        /*001c*/ 	.short	0x0082
	.zero		2


//--------------------- .nv.info                  --------------------------
	.section	.nv.info,"",@"SHT_CUDA_INFO"
	.align	4


	//----- nvinfo : EIATTR_REGCOUNT
	.align		4
        /*0000*/ 	.byte	0x04, 0x2f
        /*0002*/ 	.short	(.L_1 - .L_0)
	.align		4
.L_0:
        /*0004*/ 	.word	index@(_Z22build_histogram_kernelPiS_i)
        /*0008*/ 	.word	0x0000000a


	//----- nvinfo : EIATTR_FRAME_SIZE
	.align		4
.L_1:
        /*000c*/ 	.byte	0x04, 0x11
        /*000e*/ 	.short	(.L_3 - .L_2)
	.align		4
.L_2:
        /*0010*/ 	.word	index@(_Z22build_histogram_kernelPiS_i)
        /*0014*/ 	.word	0x00000000


	//----- nvinfo : EIATTR_MIN_STACK_SIZE
	.align		4
.L_3:
        /*0018*/ 	.byte	0x04, 0x12
        /*001a*/ 	.short	(.L_5 - .L_4)
	.align		4
.L_4:
        /*001c*/ 	.word	index@(_Z22build_histogram_kernelPiS_i)
        /*0020*/ 	.word	0x00000000
.L_5:


//--------------------- .nv.compat                --------------------------
	.section	.nv.compat,"",@"SHT_CUDA_COMPAT_INFO"
	.align	4
        /*0000*/ 	.byte	0x02, 0x09, 0x00, 0x00, 0x02, 0x02, 0x01, 0x00, 0x02, 0x05, 0x05, 0x00, 0x03, 0x07, 0x01, 0x01
        /*0010*/ 	.byte	0x02, 0x03, 0x00, 0x00, 0x02, 0x06, 0x01, 0x00, 0x04, 0x0b, 0x08, 0x00, 0x09, 0x00, 0x00, 0x00
        /*0020*/ 	.byte	0x00, 0x00, 0x00, 0x00


//--------------------- .nv.info._Z22build_histogram_kernelPiS_i --------------------------
	.section	.nv.info._Z22build_histogram_kernelPiS_i,"",@"SHT_CUDA_INFO"
	.sectionflags	@""
	.align	4


	//----- nvinfo : EIATTR_CUDA_API_VERSION
	.align		4
        /*0000*/ 	.byte	0x04, 0x37
        /*0002*/ 	.short	(.L_7 - .L_6)
.L_6:
        /*0004*/ 	.word	0x00000082


	//----- nvinfo : EIATTR_KPARAM_INFO
	.align		4
.L_7:
        /*0008*/ 	.byte	0x04, 0x17
        /*000a*/ 	.short	(.L_9 - .L_8)
.L_8:
        /*000c*/ 	.word	0x00000000
        /*0010*/ 	.short	0x0002
        /*0012*/ 	.short	0x0010
        /*0014*/ 	.byte	0x00, 0xf0, 0x11, 0x00


	//----- nvinfo : EIATTR_KPARAM_INFO
	.align		4
.L_9:
        /*0018*/ 	.byte	0x04, 0x17
        /*001a*/ 	.short	(.L_11 - .L_10)
.L_10:
        /*001c*/ 	.word	0x00000000
        /*0020*/ 	.short	0x0001
        /*0022*/ 	.short	0x0008
        /*0024*/ 	.byte	0x00, 0xf5, 0x21, 0x00


	//----- nvinfo : EIATTR_KPARAM_INFO
	.align		4
.L_11:
        /*0028*/ 	.byte	0x04, 0x17
        /*002a*/ 	.short	(.L_13 - .L_12)
.L_12:
        /*002c*/ 	.word	0x00000000
        /*0030*/ 	.short	0x0000
        /*0032*/ 	.short	0x0000
        /*0034*/ 	.byte	0x00, 0xf5, 0x21, 0x00


	//----- nvinfo : EIATTR_SPARSE_MMA_MASK
	.align		4
.L_13:
        /*0038*/ 	.byte	0x03, 0x50
        /*003a*/ 	.short	0x0000


	//----- nvinfo : EIATTR_MAXREG_COUNT
	.align		4
        /*003c*/ 	.byte	0x03, 0x1b
        /*003e*/ 	.short	0x00ff


	//----- nvinfo : EIATTR_MERCURY_ISA_VERSION
	.align		4
        /*0040*/ 	.byte	0x03, 0x5f
        /*0042*/ 	.short	0x0101


	//----- nvinfo : EIATTR_VRC_CTA_INIT_COUNT
	.align		4
        /*0044*/ 	.byte	0x02, 0x4a
	.zero		1
	.zero		1


	//----- nvinfo : EIATTR_EXIT_INSTR_OFFSETS
	.align		4
        /*0048*/ 	.byte	0x04, 0x1c
        /*004a*/ 	.short	(.L_15 - .L_14)


	//   ....[0]....
.L_14:
        /*004c*/ 	.word	0x00000070


	//   ....[1]....
        /*0050*/ 	.word	0x00000100


	//----- nvinfo : EIATTR_CBANK_PARAM_SIZE
	.align		4
.L_15:
        /*0054*/ 	.byte	0x03, 0x19
        /*0056*/ 	.short	0x0014


	//----- nvinfo : EIATTR_PARAM_CBANK
	.align		4
        /*0058*/ 	.byte	0x04, 0x0a
        /*005a*/ 	.short	(.L_17 - .L_16)
	.align		4
.L_16:
        /*005c*/ 	.word	index@(.nv.constant0._Z22build_histogram_kernelPiS_i)
        /*0060*/ 	.short	0x0380
        /*0062*/ 	.short	0x0014


	//----- nvinfo : EIATTR_SW_WAR
	.align		4
.L_17:
        /*0064*/ 	.byte	0x04, 0x36
        /*0066*/ 	.short	(.L_19 - .L_18)
.L_18:
        /*0068*/ 	.word	0x00000008
.L_19:


//--------------------- .nv.callgraph             --------------------------
	.section	.nv.callgraph,"",@"SHT_CUDA_CALLGRAPH"
	.align	4
	.sectionentsize	8
	.align		4
        /*0000*/ 	.word	0x00000000
	.align		4
        /*0004*/ 	.word	0xffffffff
	.align		4
        /*0008*/ 	.word	0x00000000
	.align		4
        /*000c*/ 	.word	0xfffffffe
	.align		4
        /*0010*/ 	.word	0x00000000
	.align		4
        /*0014*/ 	.word	0xfffffffd
	.align		4
        /*0018*/ 	.word	0x00000000
	.align		4
        /*001c*/ 	.word	0xfffffffc


//--------------------- .text._Z22build_histogram_kernelPiS_i --------------------------
	.section	.text._Z22build_histogram_kernelPiS_i,"ax",@progbits
	.align	128
        .global         _Z22build_histogram_kernelPiS_i
        .type           _Z22build_histogram_kernelPiS_i,@function
        .size           _Z22build_histogram_kernelPiS_i,(.L_x_1 - _Z22build_histogram_kernelPiS_i)
        .other          _Z22build_histogram_kernelPiS_i,@"STO_CUDA_ENTRY STV_DEFAULT"
_Z22build_histogram_kernelPiS_i:
.text._Z22build_histogram_kernelPiS_i:
[----:B------:R-:W-:Y:S01]  /*0000*/  LDC R1, c[0x0][0x37c] ;  /* 0x0000df00ff017b82 */ /* 0x000fe20000000800 */
[----:B------:R-:W0:Y:S07]  /*0010*/  S2R R0, SR_TID.X ;  /* 0x0000000000007919 */ /* 0x000e2e0000002100 */
[----:B------:R-:W0:Y:S01]  /*0020*/  S2UR UR4, SR_CTAID.X ;  /* 0x00000000000479c3 */ /* 0x000e220000002500 */
[----:B------:R-:W1:Y:S07]  /*0030*/  LDCU UR5, c[0x0][0x390] ;  /* 0x00007200ff0577ac */ /* 0x000e6e0008000800 */
[----:B------:R-:W0:Y:S02]  /*0040*/  LDC R5, c[0x0][0x360] ;  /* 0x0000d800ff057b82 */ /* 0x000e240000000800 */
[----:B0-----:R-:W-:-:S05]  /*0050*/  IMAD R5, R5, UR4, R0 ;  /* 0x0000000405057c24 */ /* 0x001fca000f8e0200 */
[----:B-1----:R-:W-:-:S13]  /*0060*/  ISETP.GE.U32.AND P0, PT, R5, UR5, PT ;  /* 0x0000000505007c0c */ /* 0x002fda000bf06070 */
[----:B------:R-:W-:Y:S05]  /*0070*/  @P0 EXIT ;  /* 0x000000000000094d */ /* 0x000fea0003800000 */
[----:B------:R-:W0:Y:S01]  /*0080*/  LDC.64 R2, c[0x0][0x380] ;  /* 0x0000e000ff027b82 */ /* 0x000e220000000a00 */
[----:B------:R-:W1:Y:S01]  /*0090*/  LDCU.64 UR4, c[0x0][0x358] ;  /* 0x00006b00ff0477ac */ /* 0x000e620008000a00 */
[----:B0-----:R-:W-:-:S06]  /*00a0*/  IMAD.WIDE.U32 R2, R5, 0x4, R2 ;  /* 0x0000000405027825 */ /* 0x001fcc00078e0002 */
[----:B------:R-:W0:Y:S01]  /*00b0*/  LDC.64 R4, c[0x0][0x388] ;  /* 0x0000e200ff047b82 */ /* 0x000e220000000a00 */
[----:B-1----:R-:W0:Y:S01]  /*00c0*/  LDG.E R3, desc[UR4][R2.64] ;  /* 0x0000000402037981 */ /* 0x002e22000c1e1900 */
[----:B------:R-:W-:Y:S02]  /*00d0*/  HFMA2 R7, -RZ, RZ, 0, 5.9604644775390625e-08 ;  /* 0x00000001ff077431 */ /* 0x000fe400000001ff */
[----:B0-----:R-:W-:-:S05]  /*00e0*/  IMAD.WIDE R4, R3, 0x4, R4 ;  /* 0x0000000403047825 */ /* 0x001fca00078e0204 */
[----:B------:R-:W-:Y:S01]  /*00f0*/  REDG.E.ADD.STRONG.GPU desc[UR4][R4.64], R7 ;  /* 0x000000070400798e */ /* 0x000fe2000c12e104 */
[----:B------:R-:W-:Y:S05]  /*0100*/  EXIT ;  /* 0x000000000000794d */ /* 0x000fea0003800000 */
.L_x_0:
[----:B------:R-:W-:-:S00]  /*0110*/  BRA `(.L_x_0) ;  /* 0xfffffffc00fc7947 */ /* 0x000fc0000383ffff */
[----:B------:R-:W-:-:S00]  /*0120*/  NOP ;  /* 0x0000000000007918 */ /* 0x000fc00000000000 */
        /* <DEDUP_REMOVED lines=13> */
.L_x_1:


//--------------------- .nv.shared.reserved.0     --------------------------
	.section	.nv.shared.reserved.0,"aw",@nobits
	.weak		__nv_reservedSMEM_offset_0_alias
	.size		__nv_reservedSMEM_offset_0_alias, 0, 64
	.other		__nv_reservedSMEM_offset_0_alias,@"STO_CUDA_RESERVED_SHARED STV_DEFAULT"
__nv_reservedSMEM_offset_0_alias:
	.zero		0
	.zero		64


//--------------------- .nv.constant0._Z22build_histogram_kernelPiS_i --------------------------
	.section	.nv.constant0._Z22build_histogram_kernelPiS_i,"a",@progbits
	.sectionflags	@""
	.align	4
.nv.constant0._Z22build_histogram_kernelPiS_i:
	.zero		916


//--------------------- SYMBOLS --------------------------

	.type		.nv.reservedSmem.offset0,@object
	.size		.nv.reservedSmem.offset0,0x4
